	.headerflags	@"EF_CUDA_TEXMODE_UNIFIED EF_CUDA_64BIT_ADDRESS EF_CUDA_ACCELERATORS EF_CUDA_SM90 EF_CUDA_VIRTUAL_SM(EF_CUDA_SM90)"
	.elftype	@"ET_EXEC"


//--------------------- .nv.info                  --------------------------
	.section	.nv.info,"",@"SHT_CUDA_INFO"
	.align	4


	//----- nvinfo : EIATTR_REGCOUNT
	.align		4
        /*0000*/ 	.byte	0x04, 0x2f
        /*0002*/ 	.short	(.L_2 - .L_1)
	.align		4
.L_1:
        /*0004*/ 	.word	index@(triton_red_fused_native_group_norm_32)
        /*0008*/ 	.word	0x00000018


	//----- nvinfo : EIATTR_MIN_STACK_SIZE
	.align		4
.L_2:
        /*000c*/ 	.byte	0x04, 0x12
        /*000e*/ 	.short	(.L_4 - .L_3)
	.align		4
.L_3:
        /*0010*/ 	.word	index@(triton_red_fused_native_group_norm_32)
        /*0014*/ 	.word	0x00000000


	//----- nvinfo : EIATTR_FRAME_SIZE
	.align		4
.L_4:
        /*0018*/ 	.byte	0x04, 0x11
        /*001a*/ 	.short	(.L_6 - .L_5)
	.align		4
.L_5:
        /*001c*/ 	.word	index@(triton_red_fused_native_group_norm_32)
        /*0020*/ 	.word	0x00000000


	//----- nvinfo : EIATTR_MIN_STACK_SIZE
	.align		4
.L_6:
        /*0024*/ 	.byte	0x04, 0x12
        /*0026*/ 	.short	(.L_8 - .L_7)
	.align		4
.L_7:
        /*0028*/ 	.word	index@(triton_red_fused_native_group_norm_32)
        /*002c*/ 	.word	0x00000000
.L_8:


//--------------------- .nv.info.triton_red_fused_native_group_norm_32 --------------------------
	.section	.nv.info.triton_red_fused_native_group_norm_32,"",@"SHT_CUDA_INFO"
	.sectionflags	@""
	.align	4


	//----- nvinfo : EIATTR_CUDA_API_VERSION
	.align		4
        /*0000*/ 	.byte	0x04, 0x37
        /*0002*/ 	.short	(.L_10 - .L_9)
.L_9:
        /*0004*/ 	.word	0x0000007c


	//----- nvinfo : EIATTR_KPARAM_INFO
	.align		4
.L_10:
        /*0008*/ 	.byte	0x04, 0x17
        /*000a*/ 	.short	(.L_12 - .L_11)
.L_11:
        /*000c*/ 	.word	0x00000000
        /*0010*/ 	.short	0x0005
        /*0012*/ 	.short	0x0024
        /*0014*/ 	.byte	0x00, 0xf0, 0x11, 0x00


	//----- nvinfo : EIATTR_KPARAM_INFO
	.align		4
.L_12:
        /*0018*/ 	.byte	0x04, 0x17
        /*001a*/ 	.short	(.L_14 - .L_13)
.L_13:
        /*001c*/ 	.word	0x00000000
        /*0020*/ 	.short	0x0004
        /*0022*/ 	.short	0x0020
        /*0024*/ 	.byte	0x00, 0xf0, 0x11, 0x00


	//----- nvinfo : EIATTR_KPARAM_INFO
	.align		4
.L_14:
        /*0028*/ 	.byte	0x04, 0x17
        /*002a*/ 	.short	(.L_16 - .L_15)
.L_15:
        /*002c*/ 	.word	0x00000000
        /*0030*/ 	.short	0x0003
        /*0032*/ 	.short	0x0018
        /*0034*/ 	.byte	0x00, 0xf4, 0x21, 0x00


	//----- nvinfo : EIATTR_KPARAM_INFO
	.align		4
.L_16:
        /*0038*/ 	.byte	0x04, 0x17
        /*003a*/ 	.short	(.L_18 - .L_17)
.L_17:
        /*003c*/ 	.word	0x00000000
        /*0040*/ 	.short	0x0002
        /*0042*/ 	.short	0x0010
        /*0044*/ 	.byte	0x00, 0xf4, 0x21, 0x00


	//----- nvinfo : EIATTR_KPARAM_INFO
	.align		4
.L_18:
        /*0048*/ 	.byte	0x04, 0x17
        /*004a*/ 	.short	(.L_20 - .L_19)
.L_19:
        /*004c*/ 	.word	0x00000000
        /*0050*/ 	.short	0x0001
        /*0052*/ 	.short	0x0008
        /*0054*/ 	.byte	0x00, 0xf4, 0x21, 0x00


	//----- nvinfo : EIATTR_KPARAM_INFO
	.align		4
.L_20:
        /*0058*/ 	.byte	0x04, 0x17
        /*005a*/ 	.short	(.L_22 - .L_21)
.L_21:
        /*005c*/ 	.word	0x00000000
        /*0060*/ 	.short	0x0000
        /*0062*/ 	.short	0x0000
        /*0064*/ 	.byte	0x00, 0xf4, 0x21, 0x00


	//----- nvinfo : EIATTR_SPARSE_MMA_MASK
	.align		4
.L_22:
        /*0068*/ 	.byte	0x03, 0x50
        /*006a*/ 	.short	0x0000


	//----- nvinfo : EIATTR_MAXREG_COUNT
	.align		4
        /*006c*/ 	.byte	0x03, 0x1b
        /*006e*/ 	.short	0x0080


	//----- nvinfo : EIATTR_COOP_GROUP_MASK_REGIDS
	.align		4
        /*0070*/ 	.byte	0x04, 0x29
        /*0072*/ 	.short	(.L_24 - .L_23)


	//   ....[0]....
.L_23:
        /*0074*/ 	.word	0xffffffff


	//   ....[1]....
        /*0078*/ 	.word	0xffffffff


	//   ....[2]....
        /*007c*/ 	.word	0xffffffff


	//   ....[3]....
        /*0080*/ 	.word	0xffffffff


	//   ....[4]....
        /*0084*/ 	.word	0xffffffff


	//   ....[5]....
        /*0088*/ 	.word	0xffffffff


	//   ....[6]....
        /*008c*/ 	.word	0xffffffff


	//   ....[7]....
        /*0090*/ 	.word	0xffffffff


	//   ....[8]....
        /*0094*/ 	.word	0xffffffff


	//   ....[9]....
        /*0098*/ 	.word	0xffffffff


	//   ....[10]....
        /*009c*/ 	.word	0xffffffff


	//   ....[11]....
        /*00a0*/ 	.word	0xffffffff


	//   ....[12]....
        /*00a4*/ 	.word	0xffffffff


	//   ....[13]....
        /*00a8*/ 	.word	0xffffffff


	//   ....[14]....
        /*00ac*/ 	.word	0xffffffff


	//   ....[15]....
        /*00b0*/ 	.word	0xffffffff


	//   ....[16]....
        /*00b4*/ 	.word	0xffffffff


	//   ....[17]....
        /*00b8*/ 	.word	0xffffffff


	//   ....[18]....
        /*00bc*/ 	.word	0xffffffff


	//   ....[19]....
        /*00c0*/ 	.word	0xffffffff


	//   ....[20]....
        /*00c4*/ 	.word	0xffffffff


	//   ....[21]....
        /*00c8*/ 	.word	0xffffffff


	//----- nvinfo : EIATTR_COOP_GROUP_INSTR_OFFSETS
	.align		4
.L_24:
        /*00cc*/ 	.byte	0x04, 0x28
        /*00ce*/ 	.short	(.L_26 - .L_25)


	//   ....[0]....
.L_25:
        /*00d0*/ 	.word	0x00000520


	//   ....[1]....
        /*00d4*/ 	.word	0x000005b0


	//   ....[2]....
        /*00d8*/ 	.word	0x000006b0


	//   ....[3]....
        /*00dc*/ 	.word	0x00000720


	//   ....[4]....
        /*00e0*/ 	.word	0x000007b0


	//   ....[5]....
        /*00e4*/ 	.word	0x00000820


	//   ....[6]....
        /*00e8*/ 	.word	0x00000900


	//   ....[7]....
        /*00ec*/ 	.word	0x000009a0


	//   ....[8]....
        /*00f0*/ 	.word	0x00000a50


	//   ....[9]....
        /*00f4*/ 	.word	0x00000ab0


	//   ....[10]....
        /*00f8*/ 	.word	0x00000be0


	//   ....[11]....
        /*00fc*/ 	.word	0x00000bf0


	//   ....[12]....
        /*0100*/ 	.word	0x00000c00


	//   ....[13]....
        /*0104*/ 	.word	0x00000c40


	//   ....[14]....
        /*0108*/ 	.word	0x00000d50


	//   ....[15]....
        /*010c*/ 	.word	0x00000de0


	//   ....[16]....
        /*0110*/ 	.word	0x00000e00


	//   ....[17]....
        /*0114*/ 	.word	0x00000ec0


	//   ....[18]....
        /*0118*/ 	.word	0x00000f00


	//   ....[19]....
        /*011c*/ 	.word	0x00000f50


	//   ....[20]....
        /*0120*/ 	.word	0x00001020


	//   ....[21]....
        /*0124*/ 	.word	0x00001070


	//----- nvinfo : EIATTR_EXIT_INSTR_OFFSETS
	.align		4
.L_26:
        /*0128*/ 	.byte	0x04, 0x1c
        /*012a*/ 	.short	(.L_28 - .L_27)


	//   ....[0]....
.L_27:
        /*012c*/ 	.word	0x00001250


	//   ....[1]....
        /*0130*/ 	.word	0x00001290


	//----- nvinfo : EIATTR_REQNTID
	.align		4
.L_28:
        /*0134*/ 	.byte	0x04, 0x10
        /*0136*/ 	.short	(.L_30 - .L_29)
.L_29:
        /*0138*/ 	.word	0x00000200
        /*013c*/ 	.word	0x00000001
        /*0140*/ 	.word	0x00000001


	//----- nvinfo : EIATTR_CBANK_PARAM_SIZE
	.align		4
.L_30:
        /*0144*/ 	.byte	0x03, 0x19
        /*0146*/ 	.short	0x0028


	//----- nvinfo : EIATTR_PARAM_CBANK
	.align		4
        /*0148*/ 	.byte	0x04, 0x0a
        /*014a*/ 	.short	(.L_32 - .L_31)
	.align		4
.L_31:
        /*014c*/ 	.word	index@(.nv.constant0.triton_red_fused_native_group_norm_32)
        /*0150*/ 	.short	0x0210
        /*0152*/ 	.short	0x0028


	//----- nvinfo : EIATTR_SW_WAR
	.align		4
.L_32:
        /*0154*/ 	.byte	0x04, 0x36
        /*0156*/ 	.short	(.L_34 - .L_33)
.L_33:
        /*0158*/ 	.word	0x00000008
.L_34:


//--------------------- .nv.callgraph             --------------------------
	.section	.nv.callgraph,"",@"SHT_CUDA_CALLGRAPH"
	.align	4
	.sectionentsize	8
	.align		4
        /*0000*/ 	.word	0x00000000
	.align		4
        /*0004*/ 	.word	0xffffffff
	.align		4
        /*0008*/ 	.word	0x00000000
	.align		4
        /*000c*/ 	.word	0xfffffffe
	.align		4
        /*0010*/ 	.word	0x00000000
	.align		4
        /*0014*/ 	.word	0xfffffffd
	.align		4
        /*0018*/ 	.word	0x00000000
	.align		4
        /*001c*/ 	.word	0xfffffffc


//--------------------- .nv.constant4             --------------------------
	.section	.nv.constant4,"a",@progbits
	.align	8
	.align		8
.nv.constant4:
        /*0000*/ 	.dword	_$_str


//--------------------- .text.triton_red_fused_native_group_norm_32 --------------------------
	.section	.text.triton_red_fused_native_group_norm_32,"ax",@progbits
	.sectionflags	@"SHF_BARRIERS=1"
	.align	128
        .global         triton_red_fused_native_group_norm_32
        .type           triton_red_fused_native_group_norm_32,@function
        .size           triton_red_fused_native_group_norm_32,(.L_x_1 - triton_red_fused_native_group_norm_32)
        .other          triton_red_fused_native_group_norm_32,@"STO_CUDA_ENTRY STV_DEFAULT"
triton_red_fused_native_group_norm_32:
.text.triton_red_fused_native_group_norm_32:
[----:B------:R-:W0:Y:S02]  /*0000*/  LDC R1, c[0x0][0x28] ;  /* 0x00000a00ff017b82 */ /* 0x000e240000000800 */
[----:B------:R-:W1:Y:S01]  /*0010*/  S2R R2, SR_CTAID.X ;  /* 0x0000000000027919 */ /* 0x000e620000002500 */
[----:B------:R-:W2:Y:S01]  /*0020*/  LDC.64 R6, c[0x0][0x210] ;  /* 0x00008400ff067b82 */ /* 0x000ea20000000a00 */
[----:B------:R-:W-:Y:S01]  /*0030*/  ULDC.64 UR6, c[0x0][0x208] ;  /* 0x0000820000067ab9 */ /* 0x000fe20000000a00 */
[----:B------:R-:W3:Y:S01]  /*0040*/  S2R R15, SR_TID.X ;  /* 0x00000000000f7919 */ /* 0x000ee20000002100 */
[----:B-1----:R-:W-:Y:S02]  /*0050*/  SHF.R.S32.HI R5, RZ, 0x1f, R2 ;  /* 0x0000001fff057819 */ /* 0x002fe40000011402 */
[----:B------:R-:W-:Y:S02]  /*0060*/  ISETP.GE.AND P0, PT, R2, 0x80, PT ;  /* 0x000000800200780c */ /* 0x000fe40003f06270 */
[----:B---3--:R-:W-:Y:S02]  /*0070*/  SHF.L.U32 R0, R15, 0x7, RZ ;  /* 0x000000070f007819 */ /* 0x008fe400000006ff */
[----:B------:R-:W-:-:S02]  /*0080*/  LEA.HI R4, R5, R2, RZ, 0x5 ;  /* 0x0000000205047211 */ /* 0x000fc400078f28ff */
[----:B------:R-:W-:Y:S02]  /*0090*/  SHF.L.U32 R8, R15, 0x2, RZ ;  /* 0x000000020f087819 */ /* 0x000fe400000006ff */
[----:B------:R-:W-:Y:S02]  /*00a0*/  LOP3.LUT R5, R0, 0xfc00, RZ, 0xc0, !PT ;  /* 0x0000fc0000057812 */ /* 0x000fe400078ec0ff */
[C---:B------:R-:W-:Y:S02]  /*00b0*/  LOP3.LUT R11, R4.reuse, 0x7ffffe0, RZ, 0xc0, !PT ;  /* 0x07ffffe0040b7812 */ /* 0x040fe400078ec0ff */
[----:B------:R-:W-:Y:S02]  /*00c0*/  LOP3.LUT R0, R5, 0x1c, R8, 0xf8, !PT ;  /* 0x0000001c05007812 */ /* 0x000fe400078ef808 */
[----:B------:R-:W-:Y:S02]  /*00d0*/  SHF.L.U32 R4, R4, 0xb, RZ ;  /* 0x0000000b04047819 */ /* 0x000fe400000006ff */
[----:B------:R-:W-:-:S02]  /*00e0*/  IADD3 R11, -R11, R2, RZ ;  /* 0x000000020b0b7210 */ /* 0x000fc40007ffe1ff */
[----:B------:R-:W-:Y:S02]  /*00f0*/  LOP3.LUT R4, R4, 0xffff0000, RZ, 0xc0, !PT ;  /* 0xffff000004047812 */ /* 0x000fe400078ec0ff */
[----:B------:R-:W-:-:S04]  /*0100*/  LEA R11, R11, R0, 0x5 ;  /* 0x000000000b0b7211 */ /* 0x000fc800078e28ff */
[----:B------:R-:W-:Y:S02]  /*0110*/  IADD3 R11, R4, R11, RZ ;  /* 0x0000000b040b7210 */ /* 0x000fe40007ffe0ff */
[----:B------:R-:W-:-:S03]  /*0120*/  CS2R R4, SRZ ;  /* 0x0000000000047805 */ /* 0x000fc6000001ff00 */
[----:B--2---:R-:W-:Y:S01]  /*0130*/  IMAD.WIDE R16, R11, 0x4, R6 ;  /* 0x000000040b107825 */ /* 0x004fe200078e0206 */
[----:B------:R-:W-:-:S06]  /*0140*/  CS2R R6, SRZ ;  /* 0x0000000000067805 */ /* 0x000fcc000001ff00 */
[----:B------:R1:W2:Y:S01]  /*0150*/  @!P0 LDG.E.EF.128 R4, desc[UR6][R16.64] ;  /* 0x0000000610048981 */ /* 0x0002a2000c0e1d00 */
[----:B------:R-:W-:Y:S01]  /*0160*/  FSEL R13, RZ, 2, P0 ;  /* 0x40000000ff0d7808 */ /* 0x000fe20000000000 */
[----:B------:R-:W3:Y:S01]  /*0170*/  S2UR UR5, SR_CgaCtaId ;  /* 0x00000000000579c3 */ /* 0x000ee20000008800 */
[----:B------:R-:W-:Y:S01]  /*0180*/  FSEL R12, RZ, 3, P0 ;  /* 0x40400000ff0c7808 */ /* 0x000fe20000000000 */
[----:B------:R-:W-:Y:S01]  /*0190*/  UMOV UR4, 0x400 ;  /* 0x0000040000047882 */ /* 0x000fe20000000000 */
[C---:B------:R-:W-:Y:S01]  /*01a0*/  FSETP.GEU.AND P3, PT, R13.reuse, 1.175494350822287508e-38, PT ;  /* 0x008000000d00780b */ /* 0x040fe20003f6e000 */
[----:B------:R-:W-:Y:S01]  /*01b0*/  FMUL R0, R13, 16777216 ;  /* 0x4b8000000d007820 */ /* 0x000fe20000400000 */
[----:B------:R-:W-:Y:S01]  /*01c0*/  ISETP.LT.AND P1, PT, R2, 0x80, PT ;  /* 0x000000800200780c */ /* 0x000fe20003f21270 */
[C---:B------:R-:W-:Y:S01]  /*01d0*/  FMUL R19, R12.reuse, 16777216 ;  /* 0x4b8000000c137820 */ /* 0x040fe20000400000 */
[----:B------:R-:W-:Y:S02]  /*01e0*/  FSETP.GEU.AND P2, PT, R12, 1.175494350822287508e-38, PT ;  /* 0x008000000c00780b */ /* 0x000fe40003f4e000 */
[----:B------:R-:W-:-:S02]  /*01f0*/  FSEL R0, R0, R13, !P3 ;  /* 0x0000000d00007208 */ /* 0x000fc40005800000 */
[----:B------:R-:W-:Y:S02]  /*0200*/  SEL R14, RZ, 0x3f800000, !P1 ;  /* 0x3f800000ff0e7807 */ /* 0x000fe40004800000 */
[----:B------:R-:W-:Y:S02]  /*0210*/  FSEL R11, RZ, 4, P0 ;  /* 0x40800000ff0b7808 */ /* 0x000fe40000000000 */
[----:B------:R-:W4:Y:S01]  /*0220*/  MUFU.RCP R0, R0 ;  /* 0x0000000000007308 */ /* 0x000f220000001000 */
[----:B-1----:R-:W-:Y:S01]  /*0230*/  FSEL R16, R19, R12, !P2 ;  /* 0x0000000c13107208 */ /* 0x002fe20005000000 */
[----:B------:R-:W-:Y:S01]  /*0240*/  FMUL R19, R14, 16777216 ;  /* 0x4b8000000e137820 */ /* 0x000fe20000400000 */
[C---:B------:R-:W-:Y:S01]  /*0250*/  FMUL R18, R11.reuse, 16777216 ;  /* 0x4b8000000b127820 */ /* 0x040fe20000400000 */
[----:B------:R-:W-:-:S03]  /*0260*/  FSETP.GEU.AND P1, PT, R11, 1.175494350822287508e-38, PT ;  /* 0x008000000b00780b */ /* 0x000fc60003f2e000 */
[-C--:B------:R-:W-:Y:S01]  /*0270*/  FSEL R17, R19, R14.reuse, !P3 ;  /* 0x0000000e13117208 */ /* 0x080fe20005800000 */
[----:B------:R-:W1:Y:S01]  /*0280*/  MUFU.RCP R16, R16 ;  /* 0x0000001000107308 */ /* 0x000e620000001000 */
[----:B------:R-:W-:Y:S01]  /*0290*/  FSEL R18, R18, R11, !P1 ;  /* 0x0000000b12127208 */ /* 0x000fe20004800000 */
[----:B---3--:R-:W-:Y:S01]  /*02a0*/  UPRMT UR4, UR5, 0x654, UR4 ;  /* 0x0000065405047896 */ /* 0x008fe20008000004 */
[----:B------:R-:W-:Y:S02]  /*02b0*/  FSETP.NEU.AND P3, PT, R13, RZ, PT ;  /* 0x000000ff0d00720b */ /* 0x000fe40003f6d000 */
[----:B------:R-:W-:Y:S01]  /*02c0*/  FSEL R21, R19, R14, !P2 ;  /* 0x0000000e13157208 */ /* 0x000fe20005000000 */
[----:B----4-:R-:W-:Y:S02]  /*02d0*/  FMUL R0, R0, R17 ;  /* 0x0000001100007220 */ /* 0x010fe40000400000 */
[----:B------:R-:W3:Y:S01]  /*02e0*/  MUFU.RCP R18, R18 ;  /* 0x0000001200127308 */ /* 0x000ee20000001000 */
[----:B------:R-:W-:-:S02]  /*02f0*/  FSETP.NEU.AND P2, PT, R12, RZ, PT ;  /* 0x000000ff0c00720b */ /* 0x000fc40003f4d000 */
[----:B------:R-:W-:Y:S01]  /*0300*/  FSEL R0, R0, RZ, P3 ;  /* 0x000000ff00007208 */ /* 0x000fe20001800000 */
[----:B-1----:R-:W-:-:S05]  /*0310*/  FMUL R16, R16, R21 ;  /* 0x0000001510107220 */ /* 0x002fca0000400000 */
[----:B------:R-:W-:Y:S02]  /*0320*/  FSEL R16, R16, RZ, P2 ;  /* 0x000000ff10107208 */ /* 0x000fe40001000000 */
[----:B--2---:R-:W-:Y:S02]  /*0330*/  SEL R4, R4, RZ, !P0 ;  /* 0x000000ff04047207 */ /* 0x004fe40004000000 */
[----:B------:R-:W-:Y:S02]  /*0340*/  SEL R5, R5, RZ, !P0 ;  /* 0x000000ff05057207 */ /* 0x000fe40004000000 */
[----:B------:R-:W-:Y:S02]  /*0350*/  FSEL R17, R4, RZ, !P0 ;  /* 0x000000ff04117208 */ /* 0x000fe40004000000 */
[----:B------:R-:W-:Y:S02]  /*0360*/  FSEL R4, R5, RZ, !P0 ;  /* 0x000000ff05047208 */ /* 0x000fe40004000000 */
[----:B------:R-:W-:-:S02]  /*0370*/  SEL R6, R6, RZ, !P0 ;  /* 0x000000ff06067207 */ /* 0x000fc40004000000 */
[----:B------:R-:W-:Y:S01]  /*0380*/  FSEL R5, R19, R14, !P1 ;  /* 0x0000000e13057208 */ /* 0x000fe20004800000 */
[----:B------:R-:W-:Y:S01]  /*0390*/  FADD R4, -R17, R4 ;  /* 0x0000000411047221 */ /* 0x000fe20000000100 */
[----:B------:R-:W-:Y:S02]  /*03a0*/  FSEL R6, R6, RZ, !P0 ;  /* 0x000000ff06067208 */ /* 0x000fe40004000000 */
[----:B------:R-:W-:Y:S01]  /*03b0*/  SEL R7, R7, RZ, !P0 ;  /* 0x000000ff07077207 */ /* 0x000fe20004000000 */
[C---:B------:R-:W-:Y:S01]  /*03c0*/  FFMA R17, R4.reuse, R0, R17 ;  /* 0x0000000004117223 */ /* 0x040fe20000000011 */
[----:B------:R-:W-:Y:S01]  /*03d0*/  FMUL R19, R4, R4 ;  /* 0x0000000404137220 */ /* 0x000fe20000400000 */
[C---:B------:R-:W-:Y:S01]  /*03e0*/  FADD R4, R11.reuse, R11 ;  /* 0x0000000b0b047221 */ /* 0x040fe20000000000 */
[----:B---3--:R-:W-:Y:S01]  /*03f0*/  FMUL R5, R18, R5 ;  /* 0x0000000512057220 */ /* 0x008fe20000400000 */
[----:B------:R-:W-:Y:S01]  /*0400*/  FSETP.NEU.AND P1, PT, R11, RZ, PT ;  /* 0x000000ff0b00720b */ /* 0x000fe20003f2d000 */
[----:B------:R-:W-:Y:S01]  /*0410*/  FMUL R19, R14, R19 ;  /* 0x000000130e137220 */ /* 0x000fe20000400000 */
[----:B------:R-:W-:Y:S01]  /*0420*/  FADD R14, R6, -R17 ;  /* 0x80000011060e7221 */ /* 0x000fe20000000000 */
[----:B------:R-:W-:-:S02]  /*0430*/  FSETP.GEU.AND P3, PT, |R4|, 1.175494350822287508e-38, PT ;  /* 0x008000000400780b */ /* 0x000fc40003f6e200 */
[----:B------:R-:W-:Y:S01]  /*0440*/  FSEL R6, R7, RZ, !P0 ;  /* 0x000000ff07067208 */ /* 0x000fe20004000000 */
[----:B------:R-:W-:Y:S01]  /*0450*/  FFMA R17, R14, R16, R17 ;  /* 0x000000100e117223 */ /* 0x000fe20000000011 */
[C---:B------:R-:W-:Y:S01]  /*0460*/  FMUL R7, R4.reuse, 0.25 ;  /* 0x3e80000004077820 */ /* 0x040fe20000400000 */
[----:B------:R-:W-:Y:S01]  /*0470*/  FSETP.GT.AND P2, PT, |R4|, 8.50705917302346158658e+37, PT ;  /* 0x7e8000000400780b */ /* 0x000fe20003f44200 */
[----:B------:R-:W-:Y:S01]  /*0480*/  FFMA R19, R0, R19, RZ ;  /* 0x0000001300137223 */ /* 0x000fe200000000ff */
[----:B------:R-:W-:Y:S01]  /*0490*/  FSEL R5, R5, RZ, P1 ;  /* 0x000000ff05057208 */ /* 0x000fe20000800000 */
[--C-:B------:R-:W-:Y:S01]  /*04a0*/  FADD R6, R6, -R17.reuse ;  /* 0x8000001106067221 */ /* 0x100fe20000000000 */
[----:B------:R-:W-:Y:S01]  /*04b0*/  FSEL R18, R7, R4, P2 ;  /* 0x0000000407127208 */ /* 0x000fe20001000000 */
[----:B------:R-:W-:Y:S01]  /*04c0*/  FMUL R14, R14, R14 ;  /* 0x0000000e0e0e7220 */ /* 0x000fe20000400000 */
[----:B------:R-:W-:Y:S01]  /*04d0*/  FSETP.NEU.AND P1, PT, R4, RZ, PT ;  /* 0x000000ff0400720b */ /* 0x000fe20003f2d000 */
[----:B------:R-:W-:-:S02]  /*04e0*/  FFMA R0, R6, R5, R17 ;  /* 0x0000000506007223 */ /* 0x000fc40000000011 */
[----:B------:R-:W-:Y:S01]  /*04f0*/  @!P3 FMUL R18, R18, 16777216 ;  /* 0x4b8000001212b820 */ /* 0x000fe20000400000 */
[----:B------:R-:W-:Y:S01]  /*0500*/  FMUL R14, R13, R14 ;  /* 0x0000000e0d0e7220 */ /* 0x000fe20000400000 */
[----:B------:R-:W-:Y:S01]  /*0510*/  FMUL R13, R6, R6 ;  /* 0x00000006060d7220 */ /* 0x000fe20000400000 */
[----:B------:R-:W1:Y:S01]  /*0520*/  SHFL.BFLY PT, R17, R0, 0x10, 0x1f ;  /* 0x0e001f0000117f89 */ /* 0x000e6200000e0000 */
[----:B------:R-:W-:Y:S01]  /*0530*/  FMUL R6, R11, 0.25 ;  /* 0x3e8000000b067820 */ /* 0x000fe20000400000 */
[----:B------:R-:W-:Y:S01]  /*0540*/  FFMA R14, R16, R14, R19 ;  /* 0x0000000e100e7223 */ /* 0x000fe20000000013 */
[----:B------:R-:W2:Y:S01]  /*0550*/  MUFU.RCP R18, R18 ;  /* 0x0000001200127308 */ /* 0x000ea20000001000 */
[----:B------:R-:W-:Y:S02]  /*0560*/  FMUL R13, R12, R13 ;  /* 0x0000000d0c0d7220 */ /* 0x000fe40000400000 */
[----:B------:R-:W-:Y:S02]  /*0570*/  FSEL R19, R6, R11, P2 ;  /* 0x0000000b06137208 */ /* 0x000fe40001000000 */
[----:B------:R-:W-:Y:S01]  /*0580*/  FFMA R13, R5, R13, R14 ;  /* 0x0000000d050d7223 */ /* 0x000fe2000000000e */
[----:B------:R-:W-:-:S02]  /*0590*/  FADD R5, R4, R4 ;  /* 0x0000000404057221 */ /* 0x000fc40000000000 */
[----:B------:R-:W-:Y:S02]  /*05a0*/  @!P3 FMUL R19, R19, 16777216 ;  /* 0x4b8000001313b820 */ /* 0x000fe40000400000 */
[----:B------:R-:W3:Y:S01]  /*05b0*/  SHFL.BFLY PT, R12, R13, 0x10, 0x1f ;  /* 0x0e001f000d0c7f89 */ /* 0x000ee200000e0000 */
[C---:B------:R-:W-:Y:S01]  /*05c0*/  FSETP.GEU.AND P2, PT, |R5|.reuse, 1.175494350822287508e-38, PT ;  /* 0x008000000500780b */ /* 0x040fe20003f4e200 */
[C---:B------:R-:W-:Y:S01]  /*05d0*/  FMUL R6, R5.reuse, 0.25 ;  /* 0x3e80000005067820 */ /* 0x040fe20000400000 */
[----:B------:R-:W-:Y:S01]  /*05e0*/  FSETP.GT.AND P0, PT, |R5|, 8.50705917302346158658e+37, PT ;  /* 0x7e8000000500780b */ /* 0x000fe20003f04200 */
[----:B--2---:R-:W-:-:S03]  /*05f0*/  FMUL R19, R18, R19 ;  /* 0x0000001312137220 */ /* 0x004fc60000400000 */
[----:B------:R-:W-:Y:S02]  /*0600*/  FSEL R16, R6, R5, P0 ;  /* 0x0000000506107208 */ /* 0x000fe40000000000 */
[----:B------:R-:W-:Y:S01]  /*0610*/  FSEL R19, R19, RZ, P1 ;  /* 0x000000ff13137208 */ /* 0x000fe20000800000 */
[----:B-1----:R-:W-:Y:S01]  /*0620*/  FADD R17, -R0, R17 ;  /* 0x0000001100117221 */ /* 0x002fe20000000100 */
[----:B------:R-:W-:-:S03]  /*0630*/  FSETP.NEU.AND P1, PT, R5, RZ, PT ;  /* 0x000000ff0500720b */ /* 0x000fc60003f2d000 */
[----:B------:R-:W-:Y:S01]  /*0640*/  @!P2 FMUL R16, R16, 16777216 ;  /* 0x4b8000001010a820 */ /* 0x000fe20000400000 */
[C---:B------:R-:W-:Y:S01]  /*0650*/  FMUL R14, R17.reuse, R17 ;  /* 0x00000011110e7220 */ /* 0x040fe20000400000 */
[----:B------:R-:W-:Y:S01]  /*0660*/  FFMA R0, R17, R19, R0 ;  /* 0x0000001311007223 */ /* 0x000fe20000000000 */
[----:B------:R-:W-:Y:S01]  /*0670*/  FSEL R17, R7, R4, P0 ;  /* 0x0000000407117208 */ /* 0x000fe20000000000 */
[----:B------:R-:W-:Y:S01]  /*0680*/  FADD R7, R5, R5 ;  /* 0x0000000505077221 */ /* 0x000fe20000000000 */
[----:B------:R-:W-:Y:S01]  /*0690*/  FMUL R14, R11, R14 ;  /* 0x0000000e0b0e7220 */ /* 0x000fe20000400000 */
[----:B------:R-:W1:Y:S01]  /*06a0*/  MUFU.RCP R16, R16 ;  /* 0x0000001000107308 */ /* 0x000e620000001000 */
[----:B------:R-:W2:Y:S01]  /*06b0*/  SHFL.BFLY PT, R11, R0, 0x8, 0x1f ;  /* 0x0d001f00000b7f89 */ /* 0x000ea200000e0000 */
[----:B------:R-:W-:Y:S01]  /*06c0*/  @!P2 FMUL R17, R17, 16777216 ;  /* 0x4b8000001111a820 */ /* 0x000fe20000400000 */
[----:B------:R-:W-:Y:S01]  /*06d0*/  FSETP.GEU.AND P2, PT, |R7|, 1.175494350822287508e-38, PT ;  /* 0x008000000700780b */ /* 0x000fe20003f4e200 */
[----:B---3--:R-:W-:Y:S01]  /*06e0*/  FADD R12, R13, R12 ;  /* 0x0000000c0d0c7221 */ /* 0x008fe20000000000 */
[----:B------:R-:W-:-:S03]  /*06f0*/  FSETP.GT.AND P0, PT, |R7|, 8.50705917302346158658e+37, PT ;  /* 0x7e8000000700780b */ /* 0x000fc60003f04200 */
[----:B------:R-:W-:Y:S01]  /*0700*/  FFMA R14, R19, R14, R12 ;  /* 0x0000000e130e7223 */ /* 0x000fe2000000000c */
[----:B------:R-:W-:-:S04]  /*0710*/  FMUL R12, R7, 0.25 ;  /* 0x3e800000070c7820 */ /* 0x000fc80000400000 */
[----:B------:R-:W3:Y:S01]  /*0720*/  SHFL.BFLY PT, R13, R14, 0x8, 0x1f ;  /* 0x0d001f000e0d7f89 */ /* 0x000ee200000e0000 */
[----:B-1----:R-:W-:Y:S01]  /*0730*/  FMUL R17, R16, R17 ;  /* 0x0000001110117220 */ /* 0x002fe20000400000 */
[----:B------:R-:W-:-:S04]  /*0740*/  FSEL R16, R12, R7, P0 ;  /* 0x000000070c107208 */ /* 0x000fc80000000000 */
[----:B------:R-:W-:Y:S01]  /*0750*/  FSEL R17, R17, RZ, P1 ;  /* 0x000000ff11117208 */ /* 0x000fe20000800000 */
[----:B------:R-:W-:Y:S01]  /*0760*/  @!P2 FMUL R16, R16, 16777216 ;  /* 0x4b8000001010a820 */ /* 0x000fe20000400000 */
[----:B--2---:R-:W-:-:S05]  /*0770*/  FADD R11, -R0, R11 ;  /* 0x0000000b000b7221 */ /* 0x004fca0000000100 */
[----:B------:R-:W1:Y:S01]  /*0780*/  MUFU.RCP R16, R16 ;  /* 0x0000001000107308 */ /* 0x000e620000001000 */
[C---:B------:R-:W-:Y:S01]  /*0790*/  FFMA R0, R11.reuse, R17, R0 ;  /* 0x000000110b007223 */ /* 0x040fe20000000000 */
[----:B------:R-:W-:-:S04]  /*07a0*/  FMUL R19, R11, R11 ;  /* 0x0000000b0b137220 */ /* 0x000fc80000400000 */
[----:B------:R-:W2:Y:S01]  /*07b0*/  SHFL.BFLY PT, R11, R0, 0x4, 0x1f ;  /* 0x0c801f00000b7f89 */ /* 0x000ea200000e0000 */
[----:B------:R-:W-:Y:S01]  /*07c0*/  FMUL R19, R4, R19 ;  /* 0x0000001304137220 */ /* 0x000fe20000400000 */
[----:B------:R-:W-:Y:S01]  /*07d0*/  FADD R4, R7, R7 ;  /* 0x0000000707047221 */ /* 0x000fe20000000000 */
[----:B---3--:R-:W-:-:S04]  /*07e0*/  FADD R14, R14, R13 ;  /* 0x0000000d0e0e7221 */ /* 0x008fc80000000000 */
[----:B------:R-:W-:Y:S01]  /*07f0*/  FFMA R14, R17, R19, R14 ;  /* 0x00000013110e7223 */ /* 0x000fe2000000000e */
[----:B------:R-:W-:Y:S02]  /*0800*/  FSEL R17, R6, R5, P0 ;  /* 0x0000000506117208 */ /* 0x000fe40000000000 */
[----:B------:R-:W-:Y:S02]  /*0810*/  FSETP.NEU.AND P0, PT, R7, RZ, PT ;  /* 0x000000ff0700720b */ /* 0x000fe40003f0d000 */
[----:B------:R-:W3:Y:S01]  /*0820*/  SHFL.BFLY PT, R13, R14, 0x4, 0x1f ;  /* 0x0c801f000e0d7f89 */ /* 0x000ee200000e0000 */
[----:B------:R-:W-:Y:S01]  /*0830*/  @!P2 FMUL R17, R17, 16777216 ;  /* 0x4b8000001111a820 */ /* 0x000fe20000400000 */
[----:B------:R-:W-:Y:S02]  /*0840*/  FSETP.GEU.AND P1, PT, |R4|, 1.175494350822287508e-38, PT ;  /* 0x008000000400780b */ /* 0x000fe40003f2e200 */
[----:B------:R-:W-:Y:S01]  /*0850*/  ISETP.GE.AND P2, PT, R15, 0x10, PT ;  /* 0x000000100f00780c */ /* 0x000fe20003f46270 */
[----:B-1----:R-:W-:-:S05]  /*0860*/  FMUL R17, R16, R17 ;  /* 0x0000001110117220 */ /* 0x002fca0000400000 */
[----:B------:R-:W-:Y:S01]  /*0870*/  FSEL R6, R17, RZ, P0 ;  /* 0x000000ff11067208 */ /* 0x000fe20000000000 */
[----:B--2---:R-:W-:Y:S01]  /*0880*/  FADD R17, -R0, R11 ;  /* 0x0000000b00117221 */ /* 0x004fe20000000100 */
[C---:B------:R-:W-:Y:S01]  /*0890*/  FMUL R11, R4.reuse, 0.25 ;  /* 0x3e800000040b7820 */ /* 0x040fe20000400000 */
[----:B------:R-:W-:Y:S02]  /*08a0*/  FSETP.GT.AND P0, PT, |R4|, 8.50705917302346158658e+37, PT ;  /* 0x7e8000000400780b */ /* 0x000fe40003f04200 */
[C---:B------:R-:W-:Y:S01]  /*08b0*/  FMUL R16, R17.reuse, R17 ;  /* 0x0000001111107220 */ /* 0x040fe20000400000 */
[----:B------:R-:W-:Y:S01]  /*08c0*/  FFMA R0, R17, R6, R0 ;  /* 0x0000000611007223 */ /* 0x000fe20000000000 */
[----:B------:R-:W-:Y:S02]  /*08d0*/  FSEL R18, R11, R4, P0 ;  /* 0x000000040b127208 */ /* 0x000fe40000000000 */
[----:B------:R-:W-:Y:S01]  /*08e0*/  FMUL R16, R5, R16 ;  /* 0x0000001005107220 */ /* 0x000fe20000400000 */
[----:B------:R-:W-:Y:S01]  /*08f0*/  FSEL R19, R12, R7, P0 ;  /* 0x000000070c137208 */ /* 0x000fe20000000000 */
[----:B------:R-:W1:Y:S01]  /*0900*/  SHFL.BFLY PT, R17, R0, 0x2, 0x1f ;  /* 0x0c401f0000117f89 */ /* 0x000e6200000e0000 */
[----:B------:R-:W-:Y:S01]  /*0910*/  @!P1 FMUL R18, R18, 16777216 ;  /* 0x4b80000012129820 */ /* 0x000fe20000400000 */
[----:B---3--:R-:W-:Y:S01]  /*0920*/  FADD R13, R14, R13 ;  /* 0x0000000d0e0d7221 */ /* 0x008fe20000000000 */
[C---:B------:R-:W-:Y:S01]  /*0930*/  FSETP.NEU.AND P0, PT, R4.reuse, RZ, PT ;  /* 0x000000ff0400720b */ /* 0x040fe20003f0d000 */
[----:B------:R-:W-:Y:S01]  /*0940*/  @!P1 FMUL R19, R19, 16777216 ;  /* 0x4b80000013139820 */ /* 0x000fe20000400000 */
[----:B------:R-:W-:Y:S01]  /*0950*/  FADD R5, R4, R4 ;  /* 0x0000000404057221 */ /* 0x000fe20000000000 */
[----:B------:R-:W-:Y:S01]  /*0960*/  FFMA R13, R6, R16, R13 ;  /* 0x00000010060d7223 */ /* 0x000fe2000000000d */
[----:B------:R-:W2:Y:S02]  /*0970*/  MUFU.RCP R18, R18 ;  /* 0x0000001200127308 */ /* 0x000ea40000001000 */
[C---:B------:R-:W-:Y:S01]  /*0980*/  FMUL R14, R5.reuse, 0.25 ;  /* 0x3e800000050e7820 */ /* 0x040fe20000400000 */
[----:B------:R-:W-:Y:S01]  /*0990*/  FSETP.GEU.AND P1, PT, |R5|, 1.175494350822287508e-38, PT ;  /* 0x008000000500780b */ /* 0x000fe20003f2e200 */
[----:B------:R-:W3:Y:S01]  /*09a0*/  SHFL.BFLY PT, R6, R13, 0x2, 0x1f ;  /* 0x0c401f000d067f89 */ /* 0x000ee200000e0000 */
[----:B--2---:R-:W-:Y:S01]  /*09b0*/  FMUL R19, R18, R19 ;  /* 0x0000001312137220 */ /* 0x004fe20000400000 */
[----:B-1----:R-:W-:-:S04]  /*09c0*/  FADD R17, -R0, R17 ;  /* 0x0000001100117221 */ /* 0x002fc80000000100 */
[----:B------:R-:W-:Y:S01]  /*09d0*/  FSEL R19, R19, RZ, P0 ;  /* 0x000000ff13137208 */ /* 0x000fe20000000000 */
[----:B------:R-:W-:Y:S01]  /*09e0*/  FMUL R12, R17, R17 ;  /* 0x00000011110c7220 */ /* 0x000fe20000400000 */
[----:B------:R-:W-:-:S03]  /*09f0*/  FSETP.GT.AND P0, PT, |R5|, 8.50705917302346158658e+37, PT ;  /* 0x7e8000000500780b */ /* 0x000fc60003f04200 */
[----:B------:R-:W-:Y:S01]  /*0a00*/  FFMA R0, R17, R19, R0 ;  /* 0x0000001311007223 */ /* 0x000fe20000000000 */
[----:B------:R-:W-:Y:S01]  /*0a10*/  FMUL R12, R7, R12 ;  /* 0x0000000c070c7220 */ /* 0x000fe20000400000 */
[----:B------:R-:W-:Y:S01]  /*0a20*/  FSEL R14, R14, R5, P0 ;  /* 0x000000050e0e7208 */ /* 0x000fe20000000000 */
[----:B---3--:R-:W-:Y:S01]  /*0a30*/  FADD R6, R13, R6 ;  /* 0x000000060d067221 */ /* 0x008fe20000000000 */
[----:B------:R-:W-:Y:S01]  /*0a40*/  FSEL R11, R11, R4, P0 ;  /* 0x000000040b0b7208 */ /* 0x000fe20000000000 */
[----:B------:R-:W1:Y:S01]  /*0a50*/  SHFL.BFLY PT, R7, R0, 0x1, 0x1f ;  /* 0x0c201f0000077f89 */ /* 0x000e6200000e0000 */
[----:B------:R-:W-:Y:S01]  /*0a60*/  FSETP.NEU.AND P0, PT, R5, RZ, PT ;  /* 0x000000ff0500720b */ /* 0x000fe20003f0d000 */
[----:B------:R-:W-:Y:S01]  /*0a70*/  FFMA R6, R19, R12, R6 ;  /* 0x0000000c13067223 */ /* 0x000fe20000000006 */
[----:B------:R-:W-:Y:S01]  /*0a80*/  @!P1 FMUL R14, R14, 16777216 ;  /* 0x4b8000000e0e9820 */ /* 0x000fe20000400000 */
[----:B------:R-:W-:Y:S01]  /*0a90*/  @!P1 FMUL R11, R11, 16777216 ;  /* 0x4b8000000b0b9820 */ /* 0x000fe20000400000 */
[----:B------:R-:W-:-:S02]  /*0aa0*/  LOP3.LUT P1, RZ, R15, 0x1f, RZ, 0xc0, !PT ;  /* 0x0000001f0fff7812 */ /* 0x000fc4000782c0ff */
[----:B------:R-:W2:Y:S01]  /*0ab0*/  SHFL.BFLY PT, R13, R6, 0x1, 0x1f ;  /* 0x0c201f00060d7f89 */ /* 0x000ea200000e0000 */
[----:B------:R-:W-:Y:S01]  /*0ac0*/  SHF.R.U32.HI R12, RZ, 0x3, R15 ;  /* 0x00000003ff0c7819 */ /* 0x000fe2000001160f */
[----:B------:R-:W3:Y:S03]  /*0ad0*/  MUFU.RCP R14, R14 ;  /* 0x0000000e000e7308 */ /* 0x000ee60000001000 */
[----:B------:R-:W-:-:S06]  /*0ae0*/  LOP3.LUT R12, R12, 0x3c, RZ, 0xc0, !PT ;  /* 0x0000003c0c0c7812 */ /* 0x000fcc00078ec0ff */
[----:B------:R-:W-:Y:S01]  /*0af0*/  @!P1 STS [R12+UR4+0x80], R5 ;  /* 0x000080050c009988 */ /* 0x000fe20008000804 */
[----:B-1----:R-:W-:Y:S01]  /*0b00*/  FADD R7, -R0, R7 ;  /* 0x0000000700077221 */ /* 0x002fe20000000100 */
[----:B---3--:R-:W-:-:S03]  /*0b10*/  FMUL R11, R14, R11 ;  /* 0x0000000b0e0b7220 */ /* 0x008fc60000400000 */
[----:B------:R-:W-:Y:S02]  /*0b20*/  FMUL R17, R7, R7 ;  /* 0x0000000707117220 */ /* 0x000fe40000400000 */
[----:B------:R-:W-:Y:S01]  /*0b30*/  FSEL R11, R11, RZ, P0 ;  /* 0x000000ff0b0b7208 */ /* 0x000fe20000000000 */
[----:B--2---:R-:W-:Y:S01]  /*0b40*/  FADD R6, R6, R13 ;  /* 0x0000000d06067221 */ /* 0x004fe20000000000 */
[----:B------:R-:W-:-:S03]  /*0b50*/  FMUL R17, R4, R17 ;  /* 0x0000001104117220 */ /* 0x000fc60000400000 */
[----:B------:R-:W-:Y:S01]  /*0b60*/  FFMA R13, R7, R11, R0 ;  /* 0x0000000b070d7223 */ /* 0x000fe20000000000 */
[----:B------:R-:W-:-:S04]  /*0b70*/  FFMA R17, R11, R17, R6 ;  /* 0x000000110b117223 */ /* 0x000fc80000000006 */
[----:B------:R-:W-:Y:S04]  /*0b80*/  @!P1 STS [R12+UR4], R13 ;  /* 0x0000000d0c009988 */ /* 0x000fe80008000804 */
[----:B------:R-:W-:Y:S01]  /*0b90*/  @!P1 STS [R12+UR4+0x40], R17 ;  /* 0x000040110c009988 */ /* 0x000fe20008000804 */
[----:B------:R-:W-:Y:S06]  /*0ba0*/  BAR.SYNC.DEFER_BLOCKING 0x0 ;  /* 0x0000000000007b1d */ /* 0x000fec0000010000 */
[----:B------:R-:W1:Y:S04]  /*0bb0*/  @!P2 LDS R9, [R8+UR4+0x80] ;  /* 0x000080040809a984 */ /* 0x000e680008000800 */
[----:B------:R-:W2:Y:S04]  /*0bc0*/  @!P2 LDS R3, [R8+UR4] ;  /* 0x000000040803a984 */ /* 0x000ea80008000800 */
[----:B------:R-:W3:Y:S04]  /*0bd0*/  @!P2 LDS R10, [R8+UR4+0x40] ;  /* 0x00004004080aa984 */ /* 0x000ee80008000800 */
[----:B-1----:R-:W1:Y:S04]  /*0be0*/  SHFL.BFLY PT, R14, R9, 0x8, 0x1f ;  /* 0x0d001f00090e7f89 */ /* 0x002e6800000e0000 */
[----:B--2---:R-:W2:Y:S04]  /*0bf0*/  SHFL.BFLY PT, R6, R3, 0x8, 0x1f ;  /* 0x0d001f0003067f89 */ /* 0x004ea800000e0000 */
[----:B---3--:R-:W3:Y:S01]  /*0c00*/  SHFL.BFLY PT, R11, R10, 0x8, 0x1f ;  /* 0x0d001f000a0b7f89 */ /* 0x008ee200000e0000 */
[----:B-1----:R-:W-:-:S04]  /*0c10*/  FADD R0, R9, R14 ;  /* 0x0000000e09007221 */ /* 0x002fc80000000000 */
[C---:B------:R-:W-:Y:S01]  /*0c20*/  FMUL R7, R0.reuse, 0.25 ;  /* 0x3e80000000077820 */ /* 0x040fe20000400000 */
[C---:B------:R-:W-:Y:S01]  /*0c30*/  FSETP.GEU.AND P1, PT, |R0|.reuse, 1.175494350822287508e-38, PT ;  /* 0x008000000000780b */ /* 0x040fe20003f2e200 */
[----:B------:R-:W1:Y:S01]  /*0c40*/  SHFL.BFLY PT, R5, R0, 0x4, 0x1f ;  /* 0x0c801f0000057f89 */ /* 0x000e6200000e0000 */
[----:B------:R-:W-:Y:S01]  /*0c50*/  FSETP.GT.AND P0, PT, |R0|, 8.50705917302346158658e+37, PT ;  /* 0x7e8000000000780b */ /* 0x000fe20003f04200 */
[----:B--2---:R-:W-:Y:S01]  /*0c60*/  FADD R6, -R3, R6 ;  /* 0x0000000603067221 */ /* 0x004fe20000000100 */
[----:B---3--:R-:W-:Y:S02]  /*0c70*/  FADD R11, R10, R11 ;  /* 0x0000000b0a0b7221 */ /* 0x008fe40000000000 */
[----:B------:R-:W-:Y:S01]  /*0c80*/  FSEL R7, R7, R0, P0 ;  /* 0x0000000007077208 */ /* 0x000fe20000000000 */
[----:B------:R-:W-:-:S04]  /*0c90*/  FMUL R12, R6, R6 ;  /* 0x00000006060c7220 */ /* 0x000fc80000400000 */
[----:B------:R-:W-:Y:S02]  /*0ca0*/  FMUL R12, R9, R12 ;  /* 0x0000000c090c7220 */ /* 0x000fe40000400000 */
[----:B------:R-:W-:Y:S02]  /*0cb0*/  @!P1 FMUL R7, R7, 16777216 ;  /* 0x4b80000007079820 */ /* 0x000fe40000400000 */
[----:B------:R-:W-:-:S04]  /*0cc0*/  @P0 FMUL R14, R14, 0.25 ;  /* 0x3e8000000e0e0820 */ /* 0x000fc80000400000 */
[----:B------:R-:W2:Y:S01]  /*0cd0*/  MUFU.RCP R7, R7 ;  /* 0x0000000700077308 */ /* 0x000ea20000001000 */
[----:B------:R-:W-:Y:S01]  /*0ce0*/  @!P1 FMUL R14, R14, 16777216 ;  /* 0x4b8000000e0e9820 */ /* 0x000fe20000400000 */
[C---:B------:R-:W-:Y:S01]  /*0cf0*/  FSETP.NEU.AND P1, PT, R0.reuse, RZ, PT ;  /* 0x000000ff0000720b */ /* 0x040fe20003f2d000 */
[----:B-1----:R-:W-:-:S04]  /*0d00*/  FADD R4, R0, R5 ;  /* 0x0000000500047221 */ /* 0x002fc80000000000 */
[C---:B------:R-:W-:Y:S01]  /*0d10*/  FMUL R13, R4.reuse, 0.25 ;  /* 0x3e800000040d7820 */ /* 0x040fe20000400000 */
[C---:B------:R-:W-:Y:S02]  /*0d20*/  FSETP.GEU.AND P2, PT, |R4|.reuse, 1.175494350822287508e-38, PT ;  /* 0x008000000400780b */ /* 0x040fe40003f4e200 */
[----:B------:R-:W-:Y:S01]  /*0d30*/  FSETP.GT.AND P0, PT, |R4|, 8.50705917302346158658e+37, PT ;  /* 0x7e8000000400780b */ /* 0x000fe20003f04200 */
[----:B--2---:R-:W-:Y:S02]  /*0d40*/  FMUL R14, R7, R14 ;  /* 0x0000000e070e7220 */ /* 0x004fe40000400000 */
[----:B------:R-:W1:Y:S01]  /*0d50*/  SHFL.BFLY PT, R7, R4, 0x2, 0x1f ;  /* 0x0c401f0004077f89 */ /* 0x000e6200000e0000 */
[----:B------:R-:W-:Y:S02]  /*0d60*/  FSEL R13, R13, R4, P0 ;  /* 0x000000040d0d7208 */ /* 0x000fe40000000000 */
[----:B------:R-:W-:Y:S02]  /*0d70*/  FSEL R14, R14, RZ, P1 ;  /* 0x000000ff0e0e7208 */ /* 0x000fe40000800000 */
[----:B------:R-:W-:-:S03]  /*0d80*/  FSETP.NEU.AND P1, PT, R4, RZ, PT ;  /* 0x000000ff0400720b */ /* 0x000fc60003f2d000 */
[----:B------:R-:W-:Y:S01]  /*0d90*/  @!P2 FMUL R13, R13, 16777216 ;  /* 0x4b8000000d0da820 */ /* 0x000fe20000400000 */
[----:B------:R-:W-:Y:S01]  /*0da0*/  FFMA R6, R6, R14, R3 ;  /* 0x0000000e06067223 */ /* 0x000fe20000000003 */
[----:B------:R-:W-:Y:S01]  /*0db0*/  FFMA R11, R14, R12, R11 ;  /* 0x0000000c0e0b7223 */ /* 0x000fe2000000000b */
[----:B------:R-:W-:Y:S01]  /*0dc0*/  @P0 FMUL R5, R5, 0.25 ;  /* 0x3e80000005050820 */ /* 0x000fe20000400000 */
[----:B------:R-:W2:Y:S02]  /*0dd0*/  MUFU.RCP R12, R13 ;  /* 0x0000000d000c7308 */ /* 0x000ea40000001000 */
[----:B------:R-:W3:Y:S01]  /*0de0*/  SHFL.BFLY PT, R9, R6, 0x4, 0x1f ;  /* 0x0c801f0006097f89 */ /* 0x000ee200000e0000 */
[----:B------:R-:W-:-:S03]  /*0df0*/  @!P2 FMUL R5, R5, 16777216 ;  /* 0x4b8000000505a820 */ /* 0x000fc60000400000 */
[----:B------:R-:W4:Y:S01]  /*0e00*/  SHFL.BFLY PT, R10, R11, 0x4, 0x1f ;  /* 0x0c801f000b0a7f89 */ /* 0x000f2200000e0000 */
[----:B-1----:R-:W-:Y:S01]  /*0e10*/  FADD R3, R4, R7 ;  /* 0x0000000704037221 */ /* 0x002fe20000000000 */
[----:B--2---:R-:W-:-:S03]  /*0e20*/  FMUL R12, R12, R5 ;  /* 0x000000050c0c7220 */ /* 0x004fc60000400000 */
[C---:B------:R-:W-:Y:S01]  /*0e30*/  FMUL R14, R3.reuse, 0.25 ;  /* 0x3e800000030e7820 */ /* 0x040fe20000400000 */
[C---:B------:R-:W-:Y:S02]  /*0e40*/  FSETP.GEU.AND P2, PT, |R3|.reuse, 1.175494350822287508e-38, PT ;  /* 0x008000000300780b */ /* 0x040fe40003f4e200 */
[----:B------:R-:W-:Y:S02]  /*0e50*/  FSETP.GT.AND P0, PT, |R3|, 8.50705917302346158658e+37, PT ;  /* 0x7e8000000300780b */ /* 0x000fe40003f04200 */
[----:B------:R-:W-:Y:S02]  /*0e60*/  FSEL R12, R12, RZ, P1 ;  /* 0x000000ff0c0c7208 */ /* 0x000fe40000800000 */
[----:B------:R-:W-:Y:S01]  /*0e70*/  FSEL R14, R14, R3, P0 ;  /* 0x000000030e0e7208 */ /* 0x000fe20000000000 */
[----:B---3--:R-:W-:-:S04]  /*0e80*/  FADD R9, -R6, R9 ;  /* 0x0000000906097221 */ /* 0x008fc80000000100 */
[C---:B------:R-:W-:Y:S01]  /*0e90*/  FMUL R5, R9.reuse, R9 ;  /* 0x0000000909057220 */ /* 0x040fe20000400000 */
[----:B------:R-:W-:Y:S01]  /*0ea0*/  FFMA R9, R9, R12, R6 ;  /* 0x0000000c09097223 */ /* 0x000fe20000000006 */
[----:B------:R-:W-:Y:S01]  /*0eb0*/  @!P2 FMUL R14, R14, 16777216 ;  /* 0x4b8000000e0ea820 */ /* 0x000fe20000400000 */
[----:B------:R-:W1:Y:S01]  /*0ec0*/  SHFL.BFLY PT, R6, R3, 0x1, 0x1f ;  /* 0x0c201f0003067f89 */ /* 0x000e6200000e0000 */
[----:B----4-:R-:W-:Y:S01]  /*0ed0*/  FADD R11, R11, R10 ;  /* 0x0000000a0b0b7221 */ /* 0x010fe20000000000 */
[----:B------:R-:W-:Y:S01]  /*0ee0*/  FMUL R5, R0, R5 ;  /* 0x0000000500057220 */ /* 0x000fe20000400000 */
[----:B------:R-:W-:Y:S01]  /*0ef0*/  @P0 FMUL R7, R7, 0.25 ;  /* 0x3e80000007070820 */ /* 0x000fe20000400000 */
[----:B------:R-:W2:Y:S01]  /*0f00*/  SHFL.BFLY PT, R0, R9, 0x2, 0x1f ;  /* 0x0c401f0009007f89 */ /* 0x000ea200000e0000 */
[----:B------:R-:W3:Y:S01]  /*0f10*/  MUFU.RCP R14, R14 ;  /* 0x0000000e000e7308 */ /* 0x000ee20000001000 */
[----:B------:R-:W-:Y:S01]  /*0f20*/  FFMA R11, R12, R5, R11 ;  /* 0x000000050c0b7223 */ /* 0x000fe2000000000b */
[----:B------:R-:W-:Y:S01]  /*0f30*/  @!P2 FMUL R7, R7, 16777216 ;  /* 0x4b8000000707a820 */ /* 0x000fe20000400000 */
[----:B------:R-:W-:-:S03]  /*0f40*/  FSETP.NEU.AND P0, PT, R3, RZ, PT ;  /* 0x000000ff0300720b */ /* 0x000fc60003f0d000 */
[----:B------:R-:W4:Y:S01]  /*0f50*/  SHFL.BFLY PT, R10, R11, 0x2, 0x1f ;  /* 0x0c401f000b0a7f89 */ /* 0x000f2200000e0000 */
[----:B---3--:R-:W-:Y:S01]  /*0f60*/  FMUL R7, R14, R7 ;  /* 0x000000070e077220 */ /* 0x008fe20000400000 */
[----:B-1----:R-:W-:-:S04]  /*0f70*/  FADD R5, R3, R6 ;  /* 0x0000000603057221 */ /* 0x002fc80000000000 */
[----:B------:R-:W-:Y:S01]  /*0f80*/  FSEL R7, R7, RZ, P0 ;  /* 0x000000ff07077208 */ /* 0x000fe20000000000 */
[----:B--2---:R-:W-:Y:S01]  /*0f90*/  FADD R0, -R9, R0 ;  /* 0x0000000009007221 */ /* 0x004fe20000000100 */
[C---:B------:R-:W-:Y:S01]  /*0fa0*/  FSETP.GEU.AND P1, PT, |R5|.reuse, 1.175494350822287508e-38, PT ;  /* 0x008000000500780b */ /* 0x040fe20003f2e200 */
[C---:B------:R-:W-:Y:S01]  /*0fb0*/  FMUL R12, R5.reuse, 0.25 ;  /* 0x3e800000050c7820 */ /* 0x040fe20000400000 */
[----:B------:R-:W-:Y:S01]  /*0fc0*/  FSETP.GT.AND P0, PT, |R5|, 8.50705917302346158658e+37, PT ;  /* 0x7e8000000500780b */ /* 0x000fe20003f04200 */
[C---:B------:R-:W-:Y:S01]  /*0fd0*/  FFMA R9, R0.reuse, R7, R9 ;  /* 0x0000000700097223 */ /* 0x040fe20000000009 */
[----:B------:R-:W-:Y:S01]  /*0fe0*/  FMUL R13, R0, R0 ;  /* 0x00000000000d7220 */ /* 0x000fe20000400000 */
[----:B----4-:R-:W-:Y:S01]  /*0ff0*/  FADD R10, R11, R10 ;  /* 0x0000000a0b0a7221 */ /* 0x010fe20000000000 */
[----:B------:R-:W-:Y:S02]  /*1000*/  FSEL R12, R12, R5, P0 ;  /* 0x000000050c0c7208 */ /* 0x000fe40000000000 */
[----:B------:R-:W-:Y:S01]  /*1010*/  FMUL R13, R4, R13 ;  /* 0x0000000d040d7220 */ /* 0x000fe20000400000 */
[----:B------:R-:W1:Y:S03]  /*1020*/  SHFL.BFLY PT, R0, R9, 0x1, 0x1f ;  /* 0x0c201f0009007f89 */ /* 0x000e6600000e0000 */
[----:B------:R-:W-:Y:S01]  /*1030*/  FFMA R10, R7, R13, R10 ;  /* 0x0000000d070a7223 */ /* 0x000fe2000000000a */
[----:B------:R-:W-:-:S02]  /*1040*/  @!P1 FMUL R12, R12, 16777216 ;  /* 0x4b8000000c0c9820 */ /* 0x000fc40000400000 */
[----:B------:R-:W-:Y:S01]  /*1050*/  @P0 FMUL R6, R6, 0.25 ;  /* 0x3e80000006060820 */ /* 0x000fe20000400000 */
[----:B------:R-:W-:Y:S01]  /*1060*/  LOP3.LUT P0, RZ, R15, 0xf, RZ, 0xc0, !PT ;  /* 0x0000000f0fff7812 */ /* 0x000fe2000780c0ff */
[----:B------:R-:W2:Y:S01]  /*1070*/  SHFL.BFLY PT, R7, R10, 0x1, 0x1f ;  /* 0x0c201f000a077f89 */ /* 0x000ea200000e0000 */
[----:B------:R3:W4:Y:S01]  /*1080*/  MUFU.RCP R11, R12 ;  /* 0x0000000c000b7308 */ /* 0x0007220000001000 */
[----:B------:R-:W-:Y:S01]  /*1090*/  @!P1 FMUL R6, R6, 16777216 ;  /* 0x4b80000006069820 */ /* 0x000fe20000400000 */
[----:B------:R-:W-:Y:S02]  /*10a0*/  FSETP.NEU.AND P1, PT, R5, RZ, PT ;  /* 0x000000ff0500720b */ /* 0x000fe40003f2d000 */
[----:B------:R-:W-:Y:S01]  /*10b0*/  ISETP.LT.AND P0, PT, R15, 0x10, !P0 ;  /* 0x000000100f00780c */ /* 0x000fe20004701270 */
[----:B---3--:R-:W3:Y:S01]  /*10c0*/  LDC.64 R12, c[0x0][0x228] ;  /* 0x00008a00ff0c7b82 */ /* 0x008ee20000000a00 */
[----:B-1----:R-:W-:Y:S01]  /*10d0*/  FADD R0, -R9, R0 ;  /* 0x0000000009007221 */ /* 0x002fe20000000100 */
[----:B----4-:R-:W-:-:S10]  /*10e0*/  FMUL R11, R11, R6 ;  /* 0x000000060b0b7220 */ /* 0x010fd40000400000 */
[----:B------:R1:W-:Y:S01]  /*10f0*/  @P0 STS [R8+UR4+0x80], R5 ;  /* 0x0000800508000988 */ /* 0x0003e20008000804 */
[----:B------:R-:W-:Y:S01]  /*1100*/  FMUL R4, R0, R0 ;  /* 0x0000000000047220 */ /* 0x000fe20000400000 */
[----:B------:R-:W-:Y:S01]  /*1110*/  FSEL R11, R11, RZ, P1 ;  /* 0x000000ff0b0b7208 */ /* 0x000fe20000800000 */
[----:B--2---:R-:W-:Y:S02]  /*1120*/  FADD R10, R10, R7 ;  /* 0x000000070a0a7221 */ /* 0x004fe40000000000 */
[----:B------:R-:W-:Y:S01]  /*1130*/  FMUL R4, R3, R4 ;  /* 0x0000000403047220 */ /* 0x000fe20000400000 */
[----:B------:R-:W1:Y:S01]  /*1140*/  LDC.64 R6, c[0x0][0x218] ;  /* 0x00008600ff067b82 */ /* 0x000e620000000a00 */
[----:B------:R-:W-:Y:S01]  /*1150*/  FFMA R9, R0, R11, R9 ;  /* 0x0000000b00097223 */ /* 0x000fe20000000009 */
[----:B------:R-:W-:Y:S01]  /*1160*/  HFMA2.MMA R0, -RZ, RZ, 0.75, 0 ;  /* 0x3a000000ff007435 */ /* 0x000fe200000001ff */
[----:B------:R-:W-:-:S03]  /*1170*/  FFMA R3, R11, R4, R10 ;  /* 0x000000040b037223 */ /* 0x000fc6000000000a */
[----:B------:R-:W-:Y:S02]  /*1180*/  @P0 STS [R8+UR4], R9 ;  /* 0x0000000908000988 */ /* 0x000fe40008000804 */
[----:B------:R-:W2:Y:S02]  /*1190*/  LDC.64 R10, c[0x0][0x220] ;  /* 0x00008800ff0a7b82 */ /* 0x000ea40000000a00 */
[----:B------:R-:W-:Y:S06]  /*11a0*/  @P0 STS [R8+UR4+0x40], R3 ;  /* 0x0000400308000988 */ /* 0x000fec0008000804 */
[----:B------:R-:W-:Y:S01]  /*11b0*/  BAR.SYNC.DEFER_BLOCKING 0x0 ;  /* 0x0000000000007b1d */ /* 0x000fe20000010000 */
[----:B------:R-:W-:-:S04]  /*11c0*/  LOP3.LUT P0, RZ, R15, 0x1ff, RZ, 0xc0, !PT ;  /* 0x000001ff0fff7812 */ /* 0x000fc8000780c0ff */
[C---:B------:R-:W-:Y:S01]  /*11d0*/  ISETP.LT.AND P0, PT, R2.reuse, 0x80, !P0 ;  /* 0x000000800200780c */ /* 0x040fe20004701270 */
[----:B-1----:R-:W-:-:S04]  /*11e0*/  IMAD.WIDE R4, R2, 0x4, R6 ;  /* 0x0000000402047825 */ /* 0x002fc800078e0206 */
[----:B--2---:R-:W-:Y:S01]  /*11f0*/  IMAD.WIDE R6, R2, 0x4, R10 ;  /* 0x0000000402067825 */ /* 0x004fe200078e020a */
[----:B------:R-:W1:Y:S04]  /*1200*/  LDS R17, [UR4] ;  /* 0x00000004ff117984 */ /* 0x000e680008000800 */
[----:B------:R-:W2:Y:S04]  /*1210*/  LDS R19, [UR4+0x40] ;  /* 0x00004004ff137984 */ /* 0x000ea80008000800 */
[----:B-1----:R1:W-:Y:S04]  /*1220*/  @P0 STG.E desc[UR6][R4.64], R17 ;  /* 0x0000001104000986 */ /* 0x0023e8000c101906 */
[----:B--2---:R1:W-:Y:S01]  /*1230*/  @P0 STG.E desc[UR6][R6.64], R19 ;  /* 0x0000001306000986 */ /* 0x0043e2000c101906 */
[----:B------:R-:W-:Y:S01]  /*1240*/  FFMA R0, R19, R0, 9.9999997473787516356e-06 ;  /* 0x3727c5ac13007423 */ /* 0x000fe20000000000 */
[----:B---3--:R-:W-:Y:S06]  /*1250*/  @!P0 EXIT ;  /* 0x000000000000894d */ /* 0x008fec0003800000 */
[----:B-1----:R-:W0:Y:S01]  /*1260*/  MUFU.RSQ R5, R0 ;  /* 0x0000000000057308 */ /* 0x002e220000001400 */
[----:B------:R-:W-:-:S05]  /*1270*/  IMAD.WIDE R2, R2, 0x4, R12 ;  /* 0x0000000402027825 */ /* 0x000fca00078e020c */
[----:B0-----:R-:W-:Y:S01]  /*1280*/  STG.E desc[UR6][R2.64], R5 ;  /* 0x0000000502007986 */ /* 0x001fe2000c101906 */
[----:B------:R-:W-:Y:S05]  /*1290*/  EXIT ;  /* 0x000000000000794d */ /* 0x000fea0003800000 */
.L_x_0:
[----:B------:R-:W-:-:S00]  /*12a0*/  BRA `(.L_x_0) ;  /* 0xfffffffc00fc7947 */ /* 0x000fc0000383ffff */
[----:B------:R-:W-:-:S00]  /*12b0*/  NOP ;  /* 0x0000000000007918 */ /* 0x000fc00000000000 */
        /* <DEDUP_REMOVED lines=12> */
.L_x_1:


//--------------------- .nv.global.init           --------------------------
	.section	.nv.global.init,"aw",@progbits
.nv.global.init:
	.type		_$_str,@object
	.size		_$_str,(.L_0 - _$_str)
_$_str:
        /*0000*/ 	.byte	0x5f, 0x5f, 0x43, 0x55, 0x44, 0x41, 0x5f, 0x46, 0x54, 0x5a, 0x00
.L_0:


//--------------------- .nv.shared.triton_red_fused_native_group_norm_32 --------------------------
	.section	.nv.shared.triton_red_fused_native_group_norm_32,"aw",@nobits
	.sectionflags	@""
	.align	16
	.zero		1024


//--------------------- .nv.constant0.triton_red_fused_native_group_norm_32 --------------------------
	.section	.nv.constant0.triton_red_fused_native_group_norm_32,"a",@progbits
	.sectionflags	@""
	.align	4
.nv.constant0.triton_red_fused_native_group_norm_32:
	.zero		568
